//
// Generated by NVIDIA NVVM Compiler
//
// Compiler Build ID: CL-36424714
// Cuda compilation tools, release 13.0, V13.0.88
// Based on NVVM 20.0.0
//

.version 9.0
.target sm_100
.address_size 64

	// .globl	_Z11gemm_kernelPfS_S_iii
// _ZZ11gemm_kernelPfS_S_iiiE6tile_A has been demoted
// _ZZ11gemm_kernelPfS_S_iiiE6tile_B has been demoted

.visible .entry _Z11gemm_kernelPfS_S_iii(
	.param .u64 .ptr .align 1 _Z11gemm_kernelPfS_S_iii_param_0,
	.param .u64 .ptr .align 1 _Z11gemm_kernelPfS_S_iii_param_1,
	.param .u64 .ptr .align 1 _Z11gemm_kernelPfS_S_iii_param_2,
	.param .u32 _Z11gemm_kernelPfS_S_iii_param_3,
	.param .u32 _Z11gemm_kernelPfS_S_iii_param_4,
	.param .u32 _Z11gemm_kernelPfS_S_iii_param_5
)
{
	.reg .pred 	%p<12>;
	.reg .b32 	%r<44>;
	.reg .b32 	%f<64>;
	.reg .b64 	%rd<13>;
	// demoted variable
	.shared .align 4 .b8 _ZZ11gemm_kernelPfS_S_iiiE6tile_A[1024];
	// demoted variable
	.shared .align 4 .b8 _ZZ11gemm_kernelPfS_S_iiiE6tile_B[1024];
	ld.param.u64 	%rd3, [_Z11gemm_kernelPfS_S_iii_param_0];
	ld.param.u64 	%rd4, [_Z11gemm_kernelPfS_S_iii_param_1];
	ld.param.u64 	%rd5, [_Z11gemm_kernelPfS_S_iii_param_2];
	ld.param.u32 	%r24, [_Z11gemm_kernelPfS_S_iii_param_3];
	ld.param.u32 	%r25, [_Z11gemm_kernelPfS_S_iii_param_4];
	ld.param.u32 	%r26, [_Z11gemm_kernelPfS_S_iii_param_5];
	mov.u32 	%r27, %ctaid.y;
	shl.b32 	%r28, %r27, 4;
	mov.u32 	%r41, %tid.y;
	add.s32 	%r2, %r28, %r41;
	mov.u32 	%r29, %ctaid.x;
	shl.b32 	%r3, %r29, 4;
	mov.u32 	%r39, %tid.x;
	add.s32 	%r5, %r3, %r39;
	setp.lt.s32 	%p1, %r26, 1;
	mov.f32 	%f63, 0f00000000;
	@%p1 bra 	$L__BB0_7;
	add.s32 	%r30, %r26, 15;
	shr.u32 	%r31, %r30, 4;
	shl.b32 	%r32, %r41, 6;
	mov.u32 	%r33, _ZZ11gemm_kernelPfS_S_iiiE6tile_A;
	add.s32 	%r6, %r33, %r32;
	shl.b32 	%r34, %r39, 2;
	add.s32 	%r7, %r6, %r34;
	mov.u32 	%r35, _ZZ11gemm_kernelPfS_S_iiiE6tile_B;
	add.s32 	%r9, %r35, %r34;
	add.s32 	%r8, %r9, %r32;
	neg.s32 	%r43, %r31;
	mad.lo.s32 	%r36, %r41, %r25, %r39;
	add.s32 	%r42, %r36, %r3;
	shl.b32 	%r12, %r25, 4;
	mad.lo.s32 	%r40, %r26, %r2, %r39;
	cvta.to.global.u64 	%rd1, %rd3;
	cvta.to.global.u64 	%rd2, %rd4;
	mov.f32 	%f63, 0f00000000;
$L__BB0_2:
	setp.ge.s32 	%p2, %r2, %r24;
	setp.ge.u32 	%p3, %r39, %r26;
	mov.f32 	%f61, 0f00000000;
	or.pred  	%p4, %p3, %p2;
	@%p4 bra 	$L__BB0_4;
	mul.wide.u32 	%rd6, %r40, 4;
	add.s64 	%rd7, %rd1, %rd6;
	ld.global.f32 	%f61, [%rd7];
$L__BB0_4:
	setp.ge.s32 	%p5, %r5, %r25;
	st.shared.f32 	[%r7], %f61;
	setp.ge.u32 	%p6, %r41, %r26;
	mov.f32 	%f62, 0f00000000;
	or.pred  	%p7, %p5, %p6;
	@%p7 bra 	$L__BB0_6;
	mul.wide.u32 	%rd8, %r42, 4;
	add.s64 	%rd9, %rd2, %rd8;
	ld.global.f32 	%f62, [%rd9];
$L__BB0_6:
	st.shared.f32 	[%r8], %f62;
	bar.sync 	0;
	ld.shared.f32 	%f12, [%r6];
	ld.shared.f32 	%f13, [%r9];
	fma.rn.f32 	%f14, %f12, %f13, %f63;
	ld.shared.f32 	%f15, [%r6+4];
	ld.shared.f32 	%f16, [%r9+64];
	fma.rn.f32 	%f17, %f15, %f16, %f14;
	ld.shared.f32 	%f18, [%r6+8];
	ld.shared.f32 	%f19, [%r9+128];
	fma.rn.f32 	%f20, %f18, %f19, %f17;
	ld.shared.f32 	%f21, [%r6+12];
	ld.shared.f32 	%f22, [%r9+192];
	fma.rn.f32 	%f23, %f21, %f22, %f20;
	ld.shared.f32 	%f24, [%r6+16];
	ld.shared.f32 	%f25, [%r9+256];
	fma.rn.f32 	%f26, %f24, %f25, %f23;
	ld.shared.f32 	%f27, [%r6+20];
	ld.shared.f32 	%f28, [%r9+320];
	fma.rn.f32 	%f29, %f27, %f28, %f26;
	ld.shared.f32 	%f30, [%r6+24];
	ld.shared.f32 	%f31, [%r9+384];
	fma.rn.f32 	%f32, %f30, %f31, %f29;
	ld.shared.f32 	%f33, [%r6+28];
	ld.shared.f32 	%f34, [%r9+448];
	fma.rn.f32 	%f35, %f33, %f34, %f32;
	ld.shared.f32 	%f36, [%r6+32];
	ld.shared.f32 	%f37, [%r9+512];
	fma.rn.f32 	%f38, %f36, %f37, %f35;
	ld.shared.f32 	%f39, [%r6+36];
	ld.shared.f32 	%f40, [%r9+576];
	fma.rn.f32 	%f41, %f39, %f40, %f38;
	ld.shared.f32 	%f42, [%r6+40];
	ld.shared.f32 	%f43, [%r9+640];
	fma.rn.f32 	%f44, %f42, %f43, %f41;
	ld.shared.f32 	%f45, [%r6+44];
	ld.shared.f32 	%f46, [%r9+704];
	fma.rn.f32 	%f47, %f45, %f46, %f44;
	ld.shared.f32 	%f48, [%r6+48];
	ld.shared.f32 	%f49, [%r9+768];
	fma.rn.f32 	%f50, %f48, %f49, %f47;
	ld.shared.f32 	%f51, [%r6+52];
	ld.shared.f32 	%f52, [%r9+832];
	fma.rn.f32 	%f53, %f51, %f52, %f50;
	ld.shared.f32 	%f54, [%r6+56];
	ld.shared.f32 	%f55, [%r9+896];
	fma.rn.f32 	%f56, %f54, %f55, %f53;
	ld.shared.f32 	%f57, [%r6+60];
	ld.shared.f32 	%f58, [%r9+960];
	fma.rn.f32 	%f63, %f57, %f58, %f56;
	bar.sync 	0;
	add.s32 	%r43, %r43, 1;
	setp.ne.s32 	%p8, %r43, 0;
	add.s32 	%r42, %r42, %r12;
	add.s32 	%r41, %r41, 16;
	add.s32 	%r40, %r40, 16;
	add.s32 	%r39, %r39, 16;
	@%p8 bra 	$L__BB0_2;
$L__BB0_7:
	setp.ge.s32 	%p9, %r2, %r24;
	setp.ge.s32 	%p10, %r5, %r25;
	or.pred  	%p11, %p9, %p10;
	@%p11 bra 	$L__BB0_9;
	mad.lo.s32 	%r38, %r25, %r2, %r5;
	cvta.to.global.u64 	%rd10, %rd5;
	mul.wide.s32 	%rd11, %r38, 4;
	add.s64 	%rd12, %rd10, %rd11;
	atom.global.add.f32 	%f59, [%rd12], %f63;
$L__BB0_9:
	ret;

}


// ===== COMPILED SASS (sm_100) =====

	.target	sm_100

	.elftype	@"ET_EXEC"


//--------------------- .note.nv.tkinfo           --------------------------
	.section	.note.nv.tkinfo,"",@"SHT_NOTE"
	.sectionflags	@"SHF_NOTE_NV_TKINFO"
	.tkinfo
        /*0018*/ 	.word	0x00000002
        /*0030*/ 	.string	""
        /*0030*/ 	.string	"ptxas"
        /*0030*/ 	.string	"Cuda compilation tools, release 13.0, V13.0.88"
        /*0030*/ 	.string	"Build cuda_13.0.r13.0/compiler.36424714_0"
        /*0030*/ 	.string	"-arch sm_100 -m 64 "



//--------------------- .note.nv.cuinfo           --------------------------
	.section	.note.nv.cuinfo,"",@"SHT_NOTE"
	.sectionflags	@"SHF_NOTE_NV_CUINFO"
        /*0018*/ 	.short	0x0002
        /*001a*/ 	.short	0x0064
        /*001c*/ 	.short	0x0082
	.zero		2


//--------------------- .nv.info                  --------------------------
	.section	.nv.info,"",@"SHT_CUDA_INFO"
	.align	4


	//----- nvinfo : EIATTR_REGCOUNT
	.align		4
        /*0000*/ 	.byte	0x04, 0x2f
        /*0002*/ 	.short	(.L_1 - .L_0)
	.align		4
.L_0:
        /*0004*/ 	.word	index@(_Z11gemm_kernelPfS_S_iii)
        /*0008*/ 	.word	0x00000020


	//----- nvinfo : EIATTR_FRAME_SIZE
	.align		4
.L_1:
        /*000c*/ 	.byte	0x04, 0x11
        /*000e*/ 	.short	(.L_3 - .L_2)
	.align		4
.L_2:
        /*0010*/ 	.word	index@(_Z11gemm_kernelPfS_S_iii)
        /*0014*/ 	.word	0x00000000


	//----- nvinfo : EIATTR_MIN_STACK_SIZE
	.align		4
.L_3:
        /*0018*/ 	.byte	0x04, 0x12
        /*001a*/ 	.short	(.L_5 - .L_4)
	.align		4
.L_4:
        /*001c*/ 	.word	index@(_Z11gemm_kernelPfS_S_iii)
        /*0020*/ 	.word	0x00000000
.L_5:


//--------------------- .nv.compat                --------------------------
	.section	.nv.compat,"",@"SHT_CUDA_COMPAT_INFO"
	.align	4
        /*0000*/ 	.byte	0x02, 0x09, 0x00, 0x00, 0x02, 0x02, 0x01, 0x00, 0x02, 0x05, 0x05, 0x00, 0x03, 0x07, 0x01, 0x01
        /*0010*/ 	.byte	0x02, 0x03, 0x00, 0x00, 0x02, 0x06, 0x01, 0x00, 0x04, 0x0b, 0x08, 0x00, 0x09, 0x00, 0x00, 0x00
        /*0020*/ 	.byte	0x00, 0x00, 0x00, 0x00


//--------------------- .nv.info._Z11gemm_kernelPfS_S_iii --------------------------
	.section	.nv.info._Z11gemm_kernelPfS_S_iii,"",@"SHT_CUDA_INFO"
	.sectionflags	@""
	.align	4


	//----- nvinfo : EIATTR_CUDA_API_VERSION
	.align		4
        /*0000*/ 	.byte	0x04, 0x37
        /*0002*/ 	.short	(.L_7 - .L_6)
.L_6:
        /*0004*/ 	.word	0x00000082


	//----- nvinfo : EIATTR_KPARAM_INFO
	.align		4
.L_7:
        /*0008*/ 	.byte	0x04, 0x17
        /*000a*/ 	.short	(.L_9 - .L_8)
.L_8:
        /*000c*/ 	.word	0x00000000
        /*0010*/ 	.short	0x0005
        /*0012*/ 	.short	0x0020
        /*0014*/ 	.byte	0x00, 0xf0, 0x11, 0x00


	//----- nvinfo : EIATTR_KPARAM_INFO
	.align		4
.L_9:
        /*0018*/ 	.byte	0x04, 0x17
        /*001a*/ 	.short	(.L_11 - .L_10)
.L_10:
        /*001c*/ 	.word	0x00000000
        /*0020*/ 	.short	0x0004
        /*0022*/ 	.short	0x001c
        /*0024*/ 	.byte	0x00, 0xf0, 0x11, 0x00


	//----- nvinfo : EIATTR_KPARAM_INFO
	.align		4
.L_11:
        /*0028*/ 	.byte	0x04, 0x17
        /*002a*/ 	.short	(.L_13 - .L_12)
.L_12:
        /*002c*/ 	.word	0x00000000
        /*0030*/ 	.short	0x0003
        /*0032*/ 	.short	0x0018
        /*0034*/ 	.byte	0x00, 0xf0, 0x11, 0x00


	//----- nvinfo : EIATTR_KPARAM_INFO
	.align		4
.L_13:
        /*0038*/ 	.byte	0x04, 0x17
        /*003a*/ 	.short	(.L_15 - .L_14)
.L_14:
        /*003c*/ 	.word	0x00000000
        /*0040*/ 	.short	0x0002
        /*0042*/ 	.short	0x0010
        /*0044*/ 	.byte	0x00, 0xf5, 0x21, 0x00


	//----- nvinfo : EIATTR_KPARAM_INFO
	.align		4
.L_15:
        /*0048*/ 	.byte	0x04, 0x17
        /*004a*/ 	.short	(.L_17 - .L_16)
.L_16:
        /*004c*/ 	.word	0x00000000
        /*0050*/ 	.short	0x0001
        /*0052*/ 	.short	0x0008
        /*0054*/ 	.byte	0x00, 0xf5, 0x21, 0x00


	//----- nvinfo : EIATTR_KPARAM_INFO
	.align		4
.L_17:
        /*0058*/ 	.byte	0x04, 0x17
        /*005a*/ 	.short	(.L_19 - .L_18)
.L_18:
        /*005c*/ 	.word	0x00000000
        /*0060*/ 	.short	0x0000
        /*0062*/ 	.short	0x0000
        /*0064*/ 	.byte	0x00, 0xf5, 0x21, 0x00


	//----- nvinfo : EIATTR_SPARSE_MMA_MASK
	.align		4
.L_19:
        /*0068*/ 	.byte	0x03, 0x50
        /*006a*/ 	.short	0x0000


	//----- nvinfo : EIATTR_MAXREG_COUNT
	.align		4
        /*006c*/ 	.byte	0x03, 0x1b
        /*006e*/ 	.short	0x00ff


	//----- nvinfo : EIATTR_NUM_BARRIERS
	.align		4
        /*0070*/ 	.byte	0x02, 0x4c
        /*0072*/ 	.byte	0x01
	.zero		1


	//----- nvinfo : EIATTR_MERCURY_ISA_VERSION
	.align		4
        /*0074*/ 	.byte	0x03, 0x5f
        /*0076*/ 	.short	0x0101


	//----- nvinfo : EIATTR_VRC_CTA_INIT_COUNT
	.align		4
        /*0078*/ 	.byte	0x02, 0x4a
	.zero		1
	.zero		1


	//----- nvinfo : EIATTR_EXIT_INSTR_OFFSETS
	.align		4
        /*007c*/ 	.byte	0x04, 0x1c
        /*007e*/ 	.short	(.L_21 - .L_20)


	//   ....[0]....
.L_20:
        /*0080*/ 	.word	0x000005d0


	//   ....[1]....
        /*0084*/ 	.word	0x00000620


	//----- nvinfo : EIATTR_CBANK_PARAM_SIZE
	.align		4
.L_21:
        /*0088*/ 	.byte	0x03, 0x19
        /*008a*/ 	.short	0x0024


	//----- nvinfo : EIATTR_PARAM_CBANK
	.align		4
        /*008c*/ 	.byte	0x04, 0x0a
        /*008e*/ 	.short	(.L_23 - .L_22)
	.align		4
.L_22:
        /*0090*/ 	.word	index@(.nv.constant0._Z11gemm_kernelPfS_S_iii)
        /*0094*/ 	.short	0x0380
        /*0096*/ 	.short	0x0024


	//----- nvinfo : EIATTR_SW_WAR
	.align		4
.L_23:
        /*0098*/ 	.byte	0x04, 0x36
        /*009a*/ 	.short	(.L_25 - .L_24)
.L_24:
        /*009c*/ 	.word	0x00000008
.L_25:


//--------------------- .nv.callgraph             --------------------------
	.section	.nv.callgraph,"",@"SHT_CUDA_CALLGRAPH"
	.align	4
	.sectionentsize	8
	.align		4
        /*0000*/ 	.word	0x00000000
	.align		4
        /*0004*/ 	.word	0xffffffff
	.align		4
        /*0008*/ 	.word	0x00000000
	.align		4
        /*000c*/ 	.word	0xfffffffe
	.align		4
        /*0010*/ 	.word	0x00000000
	.align		4
        /*0014*/ 	.word	0xfffffffd
	.align		4
        /*0018*/ 	.word	0x00000000
	.align		4
        /*001c*/ 	.word	0xfffffffc


//--------------------- .text._Z11gemm_kernelPfS_S_iii --------------------------
	.section	.text._Z11gemm_kernelPfS_S_iii,"ax",@progbits
	.align	128
        .global         _Z11gemm_kernelPfS_S_iii
        .type           _Z11gemm_kernelPfS_S_iii,@function
        .size           _Z11gemm_kernelPfS_S_iii,(.L_x_3 - _Z11gemm_kernelPfS_S_iii)
        .other          _Z11gemm_kernelPfS_S_iii,@"STO_CUDA_ENTRY STV_DEFAULT"
_Z11gemm_kernelPfS_S_iii:
.text._Z11gemm_kernelPfS_S_iii:
[----:B------:R-:W-:Y:S01]  /*0000*/  LDC R1, c[0x0][0x37c] ;  /* 0x0000df00ff017b82 */ /* 0x000fe20000000800 */
[----:B------:R-:W0:Y:S01]  /*0010*/  S2R R2, SR_CTAID.Y ;  /* 0x0000000000027919 */ /* 0x000e220000002600 */
[----:B------:R-:W1:Y:S01]  /*0020*/  LDCU UR10, c[0x0][0x3a0] ;  /* 0x00007400ff0a77ac */ /* 0x000e620008000800 */
[----:B------:R-:W-:Y:S01]  /*0030*/  HFMA2 R21, -RZ, RZ, 0, 0 ;  /* 0x00000000ff157431 */ /* 0x000fe200000001ff */
[----:B------:R-:W0:Y:S01]  /*0040*/  S2R R0, SR_TID.Y ;  /* 0x0000000000007919 */ /* 0x000e220000002200 */
[----:B------:R-:W2:Y:S01]  /*0050*/  LDCU.64 UR8, c[0x0][0x358] ;  /* 0x00006b00ff0877ac */ /* 0x000ea20008000a00 */
[----:B------:R-:W3:Y:S01]  /*0060*/  S2R R4, SR_CTAID.X ;  /* 0x0000000000047919 */ /* 0x000ee20000002500 */
[----:B------:R-:W3:Y:S01]  /*0070*/  S2R R13, SR_TID.X ;  /* 0x00000000000d7919 */ /* 0x000ee20000002100 */
[----:B-1----:R-:W-:Y:S01]  /*0080*/  UISETP.GE.AND UP0, UPT, UR10, 0x1, UPT ;  /* 0x000000010a00788c */ /* 0x002fe2000bf06270 */
[----:B0-----:R-:W-:Y:S02]  /*0090*/  LEA R2, R2, R0, 0x4 ;  /* 0x0000000002027211 */ /* 0x001fe400078e20ff */
[----:B---3--:R-:W-:-:S06]  /*00a0*/  LEA R3, R4, R13, 0x4 ;  /* 0x0000000d04037211 */ /* 0x008fcc00078e20ff */
[----:B--2---:R-:W-:Y:S05]  /*00b0*/  BRA.U !UP0, `(.L_x_0) ;  /* 0x0000000508387547 */ /* 0x004fea000b800000 */
[----:B------:R-:W0:Y:S01]  /*00c0*/  S2UR UR7, SR_CgaCtaId ;  /* 0x00000000000779c3 */ /* 0x000e220000008800 */
[----:B------:R-:W1:Y:S01]  /*00d0*/  LDCU.64 UR12, c[0x0][0x398] ;  /* 0x00007300ff0c77ac */ /* 0x000e620008000a00 */
[----:B------:R-:W-:Y:S01]  /*00e0*/  MOV R21, RZ ;  /* 0x000000ff00157202 */ /* 0x000fe20000000f00 */
[----:B------:R-:W-:Y:S01]  /*00f0*/  IMAD R12, R2, UR10, R13 ;  /* 0x0000000a020c7c24 */ /* 0x000fe2000f8e020d */
[----:B------:R-:W-:Y:S01]  /*0100*/  UMOV UR5, 0x400 ;  /* 0x0000040000057882 */ /* 0x000fe20000000000 */
[----:B------:R-:W-:-:S03]  /*0110*/  UIADD3 UR4, UPT, UPT, UR10, 0xf, URZ ;  /* 0x0000000f0a047890 */ /* 0x000fc6000fffe0ff */
[----:B------:R-:W2:Y:S01]  /*0120*/  LDC R14, c[0x0][0x39c] ;  /* 0x0000e700ff0e7b82 */ /* 0x000ea20000000800 */
[----:B------:R-:W-:Y:S02]  /*0130*/  UIADD3 UR6, UPT, UPT, UR5, 0x400, URZ ;  /* 0x0000040005067890 */ /* 0x000fe4000fffe0ff */
[----:B------:R-:W-:Y:S01]  /*0140*/  USHF.R.U32.HI UR4, URZ, 0x4, UR4 ;  /* 0x00000004ff047899 */ /* 0x000fe20008011604 */
[----:B------:R-:W3:Y:S03]  /*0150*/  LDCU UR11, c[0x0][0x3a0] ;  /* 0x00007400ff0b77ac */ /* 0x000ee60008000800 */
[----:B------:R-:W-:Y:S01]  /*0160*/  UIADD3 UR4, UPT, UPT, -UR4, URZ, URZ ;  /* 0x000000ff04047290 */ /* 0x000fe2000fffe1ff */
[----:B-1----:R-:W-:Y:S01]  /*0170*/  IMAD R19, R0, UR13, R13 ;  /* 0x0000000d00137c24 */ /* 0x002fe2000f8e020d */
[----:B------:R-:W-:Y:S01]  /*0180*/  ISETP.GE.AND P1, PT, R2, UR12, PT ;  /* 0x0000000c02007c0c */ /* 0x000fe2000bf26270 */
[----:B0-----:R-:W-:-:S03]  /*0190*/  ULEA UR5, UR7, UR5, 0x18 ;  /* 0x0000000507057291 */ /* 0x001fc6000f8ec0ff */
[----:B------:R-:W-:Y:S01]  /*01a0*/  LEA R19, R4, R19, 0x4 ;  /* 0x0000001304137211 */ /* 0x000fe200078e20ff */
[----:B------:R-:W-:Y:S02]  /*01b0*/  ULEA UR6, UR7, UR6, 0x18 ;  /* 0x0000000607067291 */ /* 0x000fe4000f8ec0ff */
[----:B------:R-:W-:-:S04]  /*01c0*/  LEA R16, R0, UR5, 0x6 ;  /* 0x0000000500107c11 */ /* 0x000fc8000f8e30ff */
[C---:B------:R-:W-:Y:S02]  /*01d0*/  LEA R17, R13.reuse, UR6, 0x2 ;  /* 0x000000060d117c11 */ /* 0x040fe4000f8e10ff */
[----:B------:R-:W-:Y:S02]  /*01e0*/  LEA R18, R13, R16, 0x2 ;  /* 0x000000100d127211 */ /* 0x000fe400078e10ff */
[----:B---3--:R-:W-:-:S07]  /*01f0*/  LEA R15, R0, R17, 0x6 ;  /* 0x00000011000f7211 */ /* 0x008fce00078e30ff */
.L_x_1:
[----:B------:R-:W-:Y:S01]  /*0200*/  ISETP.GE.U32.AND P0, PT, R0, UR11, PT ;  /* 0x0000000b00007c0c */ /* 0x000fe2000bf06070 */
[----:B------:R-:W-:Y:S01]  /*0210*/  HFMA2 R22, -RZ, RZ, 0, 0 ;  /* 0x00000000ff167431 */ /* 0x000fe200000001ff */
[----:B------:R-:W-:Y:S02]  /*0220*/  ISETP.GE.U32.OR P2, PT, R13, UR11, P1 ;  /* 0x0000000b0d007c0c */ /* 0x000fe40008f46470 */
[----:B--2---:R-:W-:Y:S02]  /*0230*/  ISETP.GE.OR P0, PT, R3, R14, P0 ;  /* 0x0000000e0300720c */ /* 0x004fe40000706670 */
[----:B------:R-:W-:-:S09]  /*0240*/  MOV R29, RZ ;  /* 0x000000ff001d7202 */ /* 0x000fd20000000f00 */
[----:B------:R-:W0:Y:S08]  /*0250*/  @!P2 LDC.64 R6, c[0x0][0x380] ;  /* 0x0000e000ff06ab82 */ /* 0x000e300000000a00 */
[----:B------:R-:W1:Y:S01]  /*0260*/  @!P0 LDC.64 R4, c[0x0][0x388] ;  /* 0x0000e200ff048b82 */ /* 0x000e620000000a00 */
[----:B0-----:R-:W-:-:S05]  /*0270*/  @!P2 IMAD.WIDE.U32 R6, R12, 0x4, R6 ;  /* 0x000000040c06a825 */ /* 0x001fca00078e0006 */
[----:B------:R-:W2:Y:S01]  /*0280*/  @!P2 LDG.E R29, desc[UR8][R6.64] ;  /* 0x00000008061da981 */ /* 0x000ea2000c1e1900 */
[----:B-1----:R-:W-:-:S05]  /*0290*/  @!P0 IMAD.WIDE.U32 R24, R19, 0x4, R4 ;  /* 0x0000000413188825 */ /* 0x002fca00078e0004 */
[----:B------:R-:W3:Y:S01]  /*02a0*/  @!P0 LDG.E R22, desc[UR8][R24.64] ;  /* 0x0000000818168981 */ /* 0x000ee2000c1e1900 */
[----:B------:R-:W-:-:S04]  /*02b0*/  UIADD3 UR4, UPT, UPT, UR4, 0x1, URZ ;  /* 0x0000000104047890 */ /* 0x000fc8000fffe0ff */
[----:B------:R-:W-:Y:S01]  /*02c0*/  UISETP.NE.AND UP0, UPT, UR4, URZ, UPT ;  /* 0x000000ff0400728c */ /* 0x000fe2000bf05270 */
[----:B------:R-:W-:Y:S02]  /*02d0*/  IADD3 R0, PT, PT, R0, 0x10, RZ ;  /* 0x0000001000007810 */ /* 0x000fe40007ffe0ff */
[----:B------:R-:W-:Y:S02]  /*02e0*/  IADD3 R13, PT, PT, R13, 0x10, RZ ;  /* 0x000000100d0d7810 */ /* 0x000fe40007ffe0ff */
[----:B------:R-:W-:Y:S02]  /*02f0*/  IADD3 R12, PT, PT, R12, 0x10, RZ ;  /* 0x000000100c0c7810 */ /* 0x000fe40007ffe0ff */
[----:B------:R-:W-:Y:S01]  /*0300*/  LEA R19, R14, R19, 0x4 ;  /* 0x000000130e137211 */ /* 0x000fe200078e20ff */
[----:B--2---:R-:W-:Y:S04]  /*0310*/  STS [R18], R29 ;  /* 0x0000001d12007388 */ /* 0x004fe80000000800 */
[----:B---3--:R-:W-:Y:S01]  /*0320*/  STS [R15], R22 ;  /* 0x000000160f007388 */ /* 0x008fe20000000800 */
[----:B------:R-:W-:Y:S06]  /*0330*/  BAR.SYNC.DEFER_BLOCKING 0x0 ;  /* 0x0000000000007b1d */ /* 0x000fec0000010000 */
[----:B------:R-:W-:Y:S04]  /*0340*/  LDS R28, [R17] ;  /* 0x00000000111c7984 */ /* 0x000fe80000000800 */
[----:B------:R-:W0:Y:S04]  /*0350*/  LDS.128 R8, [R16] ;  /* 0x0000000010087984 */ /* 0x000e280000000c00 */
[----:B------:R-:W1:Y:S04]  /*0360*/  LDS R29, [R17+0x40] ;  /* 0x00004000111d7984 */ /* 0x000e680000000800 */
[----:B------:R-:W2:Y:S04]  /*0370*/  LDS R27, [R17+0x80] ;  /* 0x00008000111b7984 */ /* 0x000ea80000000800 */
[----:B------:R-:W3:Y:S04]  /*0380*/  LDS R26, [R17+0xc0] ;  /* 0x0000c000111a7984 */ /* 0x000ee80000000800 */
[----:B------:R-:W-:Y:S04]  /*0390*/  LDS R23, [R17+0x100] ;  /* 0x0001000011177984 */ /* 0x000fe80000000800 */
[----:B------:R-:W4:Y:S04]  /*03a0*/  LDS.128 R4, [R16+0x10] ;  /* 0x0000100010047984 */ /* 0x000f280000000c00 */
[----:B------:R-:W5:Y:S04]  /*03b0*/  LDS R20, [R17+0x140] ;  /* 0x0001400011147984 */ /* 0x000f680000000800 */
[----:B------:R-:W5:Y:S04]  /*03c0*/  LDS R25, [R17+0x180] ;  /* 0x0001800011197984 */ /* 0x000f680000000800 */
[----:B------:R-:W5:Y:S04]  /*03d0*/  LDS R22, [R17+0x1c0] ;  /* 0x0001c00011167984 */ /* 0x000f680000000800 */
[----:B------:R-:W-:Y:S01]  /*03e0*/  LDS R24, [R17+0x240] ;  /* 0x0002400011187984 */ /* 0x000fe20000000800 */
[----:B0-----:R-:W-:-:S03]  /*03f0*/  FFMA R8, R8, R28, R21 ;  /* 0x0000001c08087223 */ /* 0x001fc60000000015 */
[----:B------:R-:W-:Y:S01]  /*0400*/  LDS R21, [R17+0x200] ;  /* 0x0002000011157984 */ /* 0x000fe20000000800 */
[----:B-1----:R-:W-:-:S04]  /*0410*/  FFMA R8, R29, R9, R8 ;  /* 0x000000091d087223 */ /* 0x002fc80000000008 */
[----:B--2---:R-:W-:-:S04]  /*0420*/  FFMA R27, R27, R10, R8 ;  /* 0x0000000a1b1b7223 */ /* 0x004fc80000000008 */
[----:B---3--:R-:W-:Y:S02]  /*0430*/  FFMA R27, R26, R11, R27 ;  /* 0x0000000b1a1b7223 */ /* 0x008fe4000000001b */
[----:B------:R-:W0:Y:S02]  /*0440*/  LDS.128 R8, [R16+0x20] ;  /* 0x0000200010087984 */ /* 0x000e240000000c00 */
[----:B----4-:R-:W-:-:S04]  /*0450*/  FFMA R23, R4, R23, R27 ;  /* 0x0000001704177223 */ /* 0x010fc8000000001b */
[----:B-----5:R-:W-:Y:S02]  /*0460*/  FFMA R20, R20, R5, R23 ;  /* 0x0000000514147223 */ /* 0x020fe40000000017 */
[----:B------:R-:W1:Y:S02]  /*0470*/  LDS R23, [R17+0x280] ;  /* 0x0002800011177984 */ /* 0x000e640000000800 */
[----:B------:R-:W-:Y:S02]  /*0480*/  FFMA R25, R25, R6, R20 ;  /* 0x0000000619197223 */ /* 0x000fe40000000014 */
[----:B------:R-:W2:Y:S02]  /*0490*/  LDS R20, [R17+0x2c0] ;  /* 0x0002c00011147984 */ /* 0x000ea40000000800 */
[----:B------:R-:W-:Y:S02]  /*04a0*/  FFMA R27, R22, R7, R25 ;  /* 0x00000007161b7223 */ /* 0x000fe40000000019 */
[----:B------:R-:W-:Y:S04]  /*04b0*/  LDS R25, [R17+0x300] ;  /* 0x0003000011197984 */ /* 0x000fe80000000800 */
[----:B------:R-:W3:Y:S04]  /*04c0*/  LDS.128 R4, [R16+0x30] ;  /* 0x0000300010047984 */ /* 0x000ee80000000c00 */
[----:B------:R-:W4:Y:S01]  /*04d0*/  LDS R22, [R17+0x340] ;  /* 0x0003400011167984 */ /* 0x000f220000000800 */
[----:B0-----:R-:W-:-:S03]  /*04e0*/  FFMA R27, R8, R21, R27 ;  /* 0x00000015081b7223 */ /* 0x001fc6000000001b */
[----:B------:R-:W0:Y:S04]  /*04f0*/  LDS R21, [R17+0x380] ;  /* 0x0003800011157984 */ /* 0x000e280000000800 */
[----:B------:R-:W5:Y:S01]  /*0500*/  LDS R8, [R17+0x3c0] ;  /* 0x0003c00011087984 */ /* 0x000f620000000800 */
[----:B------:R-:W-:-:S04]  /*0510*/  FFMA R24, R24, R9, R27 ;  /* 0x0000000918187223 */ /* 0x000fc8000000001b */
[----:B-1----:R-:W-:-:S04]  /*0520*/  FFMA R23, R23, R10, R24 ;  /* 0x0000000a17177223 */ /* 0x002fc80000000018 */
[----:B--2---:R-:W-:-:S04]  /*0530*/  FFMA R11, R20, R11, R23 ;  /* 0x0000000b140b7223 */ /* 0x004fc80000000017 */
[----:B---3--:R-:W-:-:S04]  /*0540*/  FFMA R11, R4, R25, R11 ;  /* 0x00000019040b7223 */ /* 0x008fc8000000000b */
[----:B----4-:R-:W-:-:S04]  /*0550*/  FFMA R22, R22, R5, R11 ;  /* 0x0000000516167223 */ /* 0x010fc8000000000b */
[----:B0-----:R-:W-:-:S04]  /*0560*/  FFMA R21, R21, R6, R22 ;  /* 0x0000000615157223 */ /* 0x001fc80000000016 */
[----:B-----5:R-:W-:Y:S01]  /*0570*/  FFMA R21, R8, R7, R21 ;  /* 0x0000000708157223 */ /* 0x020fe20000000015 */
[----:B------:R-:W-:Y:S06]  /*0580*/  BAR.SYNC.DEFER_BLOCKING 0x0 ;  /* 0x0000000000007b1d */ /* 0x000fec0000010000 */
[----:B------:R-:W-:Y:S05]  /*0590*/  BRA.U UP0, `(.L_x_1) ;  /* 0xfffffffd00187547 */ /* 0x000fea000b83ffff */
.L_x_0:
[----:B------:R-:W0:Y:S02]  /*05a0*/  LDCU.64 UR4, c[0x0][0x398] ;  /* 0x00007300ff0477ac */ /* 0x000e240008000a00 */
[----:B0-----:R-:W-:-:S04]  /*05b0*/  ISETP.GE.AND P0, PT, R3, UR5, PT ;  /* 0x0000000503007c0c */ /* 0x001fc8000bf06270 */
[----:B------:R-:W-:-:S13]  /*05c0*/  ISETP.GE.OR P0, PT, R2, UR4, P0 ;  /* 0x0000000402007c0c */ /* 0x000fda0008706670 */
[----:B------:R-:W-:Y:S05]  /*05d0*/  @P0 EXIT ;  /* 0x000000000000094d */ /* 0x000fea0003800000 */
[----:B------:R-:W0:Y:S01]  /*05e0*/  LDC.64 R4, c[0x0][0x390] ;  /* 0x0000e400ff047b82 */ /* 0x000e220000000a00 */
[----:B------:R-:W-:-:S04]  /*05f0*/  IMAD R3, R2, UR5, R3 ;  /* 0x0000000502037c24 */ /* 0x000fc8000f8e0203 */
[----:B0-----:R-:W-:-:S05]  /*0600*/  IMAD.WIDE R2, R3, 0x4, R4 ;  /* 0x0000000403027825 */ /* 0x001fca00078e0204 */
[----:B------:R-:W-:Y:S01]  /*0610*/  REDG.E.ADD.F32.FTZ.RN.STRONG.GPU desc[UR8][R2.64], R21 ;  /* 0x00000015020079a6 */ /* 0x000fe2000c12f308 */
[----:B------:R-:W-:Y:S05]  /*0620*/  EXIT ;  /* 0x000000000000794d */ /* 0x000fea0003800000 */
.L_x_2:
[----:B------:R-:W-:-:S00]  /*0630*/  BRA `(.L_x_2) ;  /* 0xfffffffc00fc7947 */ /* 0x000fc0000383ffff */
[----:B------:R-:W-:-:S00]  /*0640*/  NOP ;  /* 0x0000000000007918 */ /* 0x000fc00000000000 */
        /* <DEDUP_REMOVED lines=11> */
.L_x_3:


//--------------------- .nv.shared._Z11gemm_kernelPfS_S_iii --------------------------
	.section	.nv.shared._Z11gemm_kernelPfS_S_iii,"aw",@nobits
	.sectionflags	@""
	.align	4
.nv.shared._Z11gemm_kernelPfS_S_iii:
	.zero		3072


//--------------------- .nv.shared.reserved.0     --------------------------
	.section	.nv.shared.reserved.0,"aw",@nobits
	.weak		__nv_reservedSMEM_offset_0_alias
	.size		__nv_reservedSMEM_offset_0_alias, 0, 64
	.other		__nv_reservedSMEM_offset_0_alias,@"STO_CUDA_RESERVED_SHARED STV_DEFAULT"
__nv_reservedSMEM_offset_0_alias:
	.zero		0
	.zero		64


//--------------------- .nv.constant0._Z11gemm_kernelPfS_S_iii --------------------------
	.section	.nv.constant0._Z11gemm_kernelPfS_S_iii,"a",@progbits
	.sectionflags	@""
	.align	4
.nv.constant0._Z11gemm_kernelPfS_S_iii:
	.zero		932


//--------------------- SYMBOLS --------------------------

	.type		.nv.reservedSmem.offset0,@object
	.size		.nv.reservedSmem.offset0,0x4
	.type		.nv.reservedSmem.cap,@object
	.size		.nv.reservedSmem.cap,0x4
